//
// Generated by NVIDIA NVVM Compiler
//
// Compiler Build ID: CL-36424714
// Cuda compilation tools, release 13.0, V13.0.88
// Based on NVVM 20.0.0
//

.version 9.0
.target sm_100
.address_size 64

	// .globl	_Z4initPii

.visible .entry _Z4initPii(
	.param .u64 .ptr .align 1 _Z4initPii_param_0,
	.param .u32 _Z4initPii_param_1
)
{
	.reg .pred 	%p<2>;
	.reg .b32 	%r<7>;
	.reg .b64 	%rd<5>;

	ld.param.u64 	%rd1, [_Z4initPii_param_0];
	ld.param.u32 	%r2, [_Z4initPii_param_1];
	mov.u32 	%r3, %ntid.x;
	mov.u32 	%r4, %ctaid.x;
	mov.u32 	%r5, %tid.x;
	mad.lo.s32 	%r1, %r3, %r4, %r5;
	setp.ge.s32 	%p1, %r1, %r2;
	@%p1 bra 	$L__BB0_2;
	cvta.to.global.u64 	%rd2, %rd1;
	mul.wide.s32 	%rd3, %r1, 4;
	add.s64 	%rd4, %rd2, %rd3;
	mov.b32 	%r6, 1;
	st.global.u32 	[%rd4], %r6;
$L__BB0_2:
	ret;

}
	// .globl	_Z6summerPiiS_
.visible .entry _Z6summerPiiS_(
	.param .u64 .ptr .align 1 _Z6summerPiiS__param_0,
	.param .u32 _Z6summerPiiS__param_1,
	.param .u64 .ptr .align 1 _Z6summerPiiS__param_2
)
{
	.reg .pred 	%p<6>;
	.reg .b32 	%r<31>;
	.reg .b64 	%rd<12>;

	ld.param.u64 	%rd4, [_Z6summerPiiS__param_0];
	ld.param.u64 	%rd5, [_Z6summerPiiS__param_2];
	cvta.to.global.u64 	%rd1, %rd4;
	cvta.to.global.u64 	%rd6, %rd5;
	mov.u32 	%r12, %ntid.x;
	mov.u32 	%r13, %ctaid.x;
	mov.u32 	%r14, %tid.x;
	mad.lo.s32 	%r15, %r12, %r13, %r14;
	mul.wide.s32 	%rd7, %r15, 4;
	add.s64 	%rd2, %rd6, %rd7;
	mov.b32 	%r16, 0;
	st.global.u32 	[%rd2], %r16;
	shl.b32 	%r1, %r15, 8;
	add.s32 	%r2, %r1, 256;
	setp.eq.s32 	%p1, %r1, 2147483392;
	@%p1 bra 	$L__BB1_6;
	add.s32 	%r3, %r1, 1;
	max.s32 	%r4, %r2, %r3;
	and.b32  	%r18, %r4, 1;
	setp.eq.b32 	%p2, %r18, 1;
	not.pred 	%p3, %p2;
	mov.b32 	%r29, 0;
	mov.u32 	%r30, %r1;
	@%p3 bra 	$L__BB1_3;
	mul.wide.s32 	%rd8, %r1, 4;
	add.s64 	%rd9, %rd1, %rd8;
	ld.global.u32 	%r29, [%rd9];
	st.global.u32 	[%rd2], %r29;
	mov.u32 	%r30, %r3;
$L__BB1_3:
	sub.s32 	%r19, %r1, %r4;
	setp.gt.u32 	%p4, %r19, -4;
	@%p4 bra 	$L__BB1_6;
	add.s64 	%rd3, %rd1, 8;
$L__BB1_5:
	mul.wide.s32 	%rd10, %r30, 4;
	add.s64 	%rd11, %rd3, %rd10;
	ld.global.u32 	%r20, [%rd11+-8];
	add.s32 	%r21, %r29, %r20;
	st.global.u32 	[%rd2], %r21;
	ld.global.u32 	%r22, [%rd11+-4];
	add.s32 	%r23, %r21, %r22;
	st.global.u32 	[%rd2], %r23;
	ld.global.u32 	%r24, [%rd11];
	add.s32 	%r25, %r23, %r24;
	st.global.u32 	[%rd2], %r25;
	ld.global.u32 	%r26, [%rd11+4];
	add.s32 	%r29, %r25, %r26;
	st.global.u32 	[%rd2], %r29;
	add.s32 	%r30, %r30, 4;
	setp.lt.s32 	%p5, %r30, %r2;
	@%p5 bra 	$L__BB1_5;
$L__BB1_6:
	ret;

}


// ===== COMPILED SASS (sm_100) =====

	.target	sm_100

	.elftype	@"ET_EXEC"


//--------------------- .note.nv.tkinfo           --------------------------
	.section	.note.nv.tkinfo,"",@"SHT_NOTE"
	.sectionflags	@"SHF_NOTE_NV_TKINFO"
	.tkinfo
        /*0018*/ 	.word	0x00000002
        /*0030*/ 	.string	""
        /*0030*/ 	.string	"ptxas"
        /*0030*/ 	.string	"Cuda compilation tools, release 13.0, V13.0.88"
        /*0030*/ 	.string	"Build cuda_13.0.r13.0/compiler.36424714_0"
        /*0030*/ 	.string	"-arch sm_100 -m 64 "



//--------------------- .note.nv.cuinfo           --------------------------
	.section	.note.nv.cuinfo,"",@"SHT_NOTE"
	.sectionflags	@"SHF_NOTE_NV_CUINFO"
        /*0018*/ 	.short	0x0002
        /*001a*/ 	.short	0x0064
        /*001c*/ 	.short	0x0082
	.zero		2


//--------------------- .nv.info                  --------------------------
	.section	.nv.info,"",@"SHT_CUDA_INFO"
	.align	4


	//----- nvinfo : EIATTR_REGCOUNT
	.align		4
        /*0000*/ 	.byte	0x04, 0x2f
        /*0002*/ 	.short	(.L_1 - .L_0)
	.align		4
.L_0:
        /*0004*/ 	.word	index@(_Z4initPii)
        /*0008*/ 	.word	0x0000000a


	//----- nvinfo : EIATTR_FRAME_SIZE
	.align		4
.L_1:
        /*000c*/ 	.byte	0x04, 0x11
        /*000e*/ 	.short	(.L_3 - .L_2)
	.align		4
.L_2:
        /*0010*/ 	.word	index@(_Z4initPii)
        /*0014*/ 	.word	0x00000000


	//----- nvinfo : EIATTR_REGCOUNT
	.align		4
.L_3:
        /*0018*/ 	.byte	0x04, 0x2f
        /*001a*/ 	.short	(.L_5 - .L_4)
	.align		4
.L_4:
        /*001c*/ 	.word	index@(_Z6summerPiiS_)
        /*0020*/ 	.word	0x00000012


	//----- nvinfo : EIATTR_FRAME_SIZE
	.align		4
.L_5:
        /*0024*/ 	.byte	0x04, 0x11
        /*0026*/ 	.short	(.L_7 - .L_6)
	.align		4
.L_6:
        /*0028*/ 	.word	index@(_Z6summerPiiS_)
        /*002c*/ 	.word	0x00000000


	//----- nvinfo : EIATTR_MIN_STACK_SIZE
	.align		4
.L_7:
        /*0030*/ 	.byte	0x04, 0x12
        /*0032*/ 	.short	(.L_9 - .L_8)
	.align		4
.L_8:
        /*0034*/ 	.word	index@(_Z6summerPiiS_)
        /*0038*/ 	.word	0x00000000


	//----- nvinfo : EIATTR_MIN_STACK_SIZE
	.align		4
.L_9:
        /*003c*/ 	.byte	0x04, 0x12
        /*003e*/ 	.short	(.L_11 - .L_10)
	.align		4
.L_10:
        /*0040*/ 	.word	index@(_Z4initPii)
        /*0044*/ 	.word	0x00000000
.L_11:


//--------------------- .nv.compat                --------------------------
	.section	.nv.compat,"",@"SHT_CUDA_COMPAT_INFO"
	.align	4
        /*0000*/ 	.byte	0x02, 0x09, 0x00, 0x00, 0x02, 0x02, 0x01, 0x00, 0x02, 0x05, 0x05, 0x00, 0x03, 0x07, 0x01, 0x01
        /*0010*/ 	.byte	0x02, 0x03, 0x00, 0x00, 0x02, 0x06, 0x01, 0x00, 0x04, 0x0b, 0x08, 0x00, 0x09, 0x00, 0x00, 0x00
        /*0020*/ 	.byte	0x00, 0x00, 0x00, 0x00


//--------------------- .nv.info._Z6summerPiiS_   --------------------------
	.section	.nv.info._Z6summerPiiS_,"",@"SHT_CUDA_INFO"
	.sectionflags	@""
	.align	4


	//----- nvinfo : EIATTR_CUDA_API_VERSION
	.align		4
        /*0000*/ 	.byte	0x04, 0x37
        /*0002*/ 	.short	(.L_13 - .L_12)
.L_12:
        /*0004*/ 	.word	0x00000082


	//----- nvinfo : EIATTR_KPARAM_INFO
	.align		4
.L_13:
        /*0008*/ 	.byte	0x04, 0x17
        /*000a*/ 	.short	(.L_15 - .L_14)
.L_14:
        /*000c*/ 	.word	0x00000000
        /*0010*/ 	.short	0x0002
        /*0012*/ 	.short	0x0010
        /*0014*/ 	.byte	0x00, 0xf5, 0x21, 0x00


	//----- nvinfo : EIATTR_KPARAM_INFO
	.align		4
.L_15:
        /*0018*/ 	.byte	0x04, 0x17
        /*001a*/ 	.short	(.L_17 - .L_16)
.L_16:
        /*001c*/ 	.word	0x00000000
        /*0020*/ 	.short	0x0001
        /*0022*/ 	.short	0x0008
        /*0024*/ 	.byte	0x00, 0xf0, 0x11, 0x00


	//----- nvinfo : EIATTR_KPARAM_INFO
	.align		4
.L_17:
        /*0028*/ 	.byte	0x04, 0x17
        /*002a*/ 	.short	(.L_19 - .L_18)
.L_18:
        /*002c*/ 	.word	0x00000000
        /*0030*/ 	.short	0x0000
        /*0032*/ 	.short	0x0000
        /*0034*/ 	.byte	0x00, 0xf5, 0x21, 0x00


	//----- nvinfo : EIATTR_SPARSE_MMA_MASK
	.align		4
.L_19:
        /*0038*/ 	.byte	0x03, 0x50
        /*003a*/ 	.short	0x0000


	//----- nvinfo : EIATTR_MAXREG_COUNT
	.align		4
        /*003c*/ 	.byte	0x03, 0x1b
        /*003e*/ 	.short	0x00ff


	//----- nvinfo : EIATTR_MERCURY_ISA_VERSION
	.align		4
        /*0040*/ 	.byte	0x03, 0x5f
        /*0042*/ 	.short	0x0101


	//----- nvinfo : EIATTR_VRC_CTA_INIT_COUNT
	.align		4
        /*0044*/ 	.byte	0x02, 0x4a
	.zero		1
	.zero		1


	//----- nvinfo : EIATTR_EXIT_INSTR_OFFSETS
	.align		4
        /*0048*/ 	.byte	0x04, 0x1c
        /*004a*/ 	.short	(.L_21 - .L_20)


	//   ....[0]....
.L_20:
        /*004c*/ 	.word	0x000000b0


	//   ....[1]....
        /*0050*/ 	.word	0x00000180


	//   ....[2]....
        /*0054*/ 	.word	0x000002f0


	//----- nvinfo : EIATTR_CRS_STACK_SIZE
	.align		4
.L_21:
        /*0058*/ 	.byte	0x04, 0x1e
        /*005a*/ 	.short	(.L_23 - .L_22)
.L_22:
        /*005c*/ 	.word	0x00000000


	//----- nvinfo : EIATTR_CBANK_PARAM_SIZE
	.align		4
.L_23:
        /*0060*/ 	.byte	0x03, 0x19
        /*0062*/ 	.short	0x0018


	//----- nvinfo : EIATTR_PARAM_CBANK
	.align		4
        /*0064*/ 	.byte	0x04, 0x0a
        /*0066*/ 	.short	(.L_25 - .L_24)
	.align		4
.L_24:
        /*0068*/ 	.word	index@(.nv.constant0._Z6summerPiiS_)
        /*006c*/ 	.short	0x0380
        /*006e*/ 	.short	0x0018


	//----- nvinfo : EIATTR_SW_WAR
	.align		4
.L_25:
        /*0070*/ 	.byte	0x04, 0x36
        /*0072*/ 	.short	(.L_27 - .L_26)
.L_26:
        /*0074*/ 	.word	0x00000008
.L_27:


//--------------------- .nv.info._Z4initPii       --------------------------
	.section	.nv.info._Z4initPii,"",@"SHT_CUDA_INFO"
	.sectionflags	@""
	.align	4


	//----- nvinfo : EIATTR_CUDA_API_VERSION
	.align		4
        /*0000*/ 	.byte	0x04, 0x37
        /*0002*/ 	.short	(.L_29 - .L_28)
.L_28:
        /*0004*/ 	.word	0x00000082


	//----- nvinfo : EIATTR_KPARAM_INFO
	.align		4
.L_29:
        /*0008*/ 	.byte	0x04, 0x17
        /*000a*/ 	.short	(.L_31 - .L_30)
.L_30:
        /*000c*/ 	.word	0x00000000
        /*0010*/ 	.short	0x0001
        /*0012*/ 	.short	0x0008
        /*0014*/ 	.byte	0x00, 0xf0, 0x11, 0x00


	//----- nvinfo : EIATTR_KPARAM_INFO
	.align		4
.L_31:
        /*0018*/ 	.byte	0x04, 0x17
        /*001a*/ 	.short	(.L_33 - .L_32)
.L_32:
        /*001c*/ 	.word	0x00000000
        /*0020*/ 	.short	0x0000
        /*0022*/ 	.short	0x0000
        /*0024*/ 	.byte	0x00, 0xf5, 0x21, 0x00


	//----- nvinfo : EIATTR_SPARSE_MMA_MASK
	.align		4
.L_33:
        /*0028*/ 	.byte	0x03, 0x50
        /*002a*/ 	.short	0x0000


	//----- nvinfo : EIATTR_MAXREG_COUNT
	.align		4
        /*002c*/ 	.byte	0x03, 0x1b
        /*002e*/ 	.short	0x00ff


	//----- nvinfo : EIATTR_MERCURY_ISA_VERSION
	.align		4
        /*0030*/ 	.byte	0x03, 0x5f
        /*0032*/ 	.short	0x0101


	//----- nvinfo : EIATTR_VRC_CTA_INIT_COUNT
	.align		4
        /*0034*/ 	.byte	0x02, 0x4a
	.zero		1
	.zero		1


	//----- nvinfo : EIATTR_EXIT_INSTR_OFFSETS
	.align		4
        /*0038*/ 	.byte	0x04, 0x1c
        /*003a*/ 	.short	(.L_35 - .L_34)


	//   ....[0]....
.L_34:
        /*003c*/ 	.word	0x00000070


	//   ....[1]....
        /*0040*/ 	.word	0x000000d0


	//----- nvinfo : EIATTR_CBANK_PARAM_SIZE
	.align		4
.L_35:
        /*0044*/ 	.byte	0x03, 0x19
        /*0046*/ 	.short	0x000c


	//----- nvinfo : EIATTR_PARAM_CBANK
	.align		4
        /*0048*/ 	.byte	0x04, 0x0a
        /*004a*/ 	.short	(.L_37 - .L_36)
	.align		4
.L_36:
        /*004c*/ 	.word	index@(.nv.constant0._Z4initPii)
        /*0050*/ 	.short	0x0380
        /*0052*/ 	.short	0x000c


	//----- nvinfo : EIATTR_SW_WAR
	.align		4
.L_37:
        /*0054*/ 	.byte	0x04, 0x36
        /*0056*/ 	.short	(.L_39 - .L_38)
.L_38:
        /*0058*/ 	.word	0x00000008
.L_39:


//--------------------- .nv.callgraph             --------------------------
	.section	.nv.callgraph,"",@"SHT_CUDA_CALLGRAPH"
	.align	4
	.sectionentsize	8
	.align		4
        /*0000*/ 	.word	0x00000000
	.align		4
        /*0004*/ 	.word	0xffffffff
	.align		4
        /*0008*/ 	.word	0x00000000
	.align		4
        /*000c*/ 	.word	0xfffffffe
	.align		4
        /*0010*/ 	.word	0x00000000
	.align		4
        /*0014*/ 	.word	0xfffffffd
	.align		4
        /*0018*/ 	.word	0x00000000
	.align		4
        /*001c*/ 	.word	0xfffffffc


//--------------------- .text._Z6summerPiiS_      --------------------------
	.section	.text._Z6summerPiiS_,"ax",@progbits
	.align	128
        .global         _Z6summerPiiS_
        .type           _Z6summerPiiS_,@function
        .size           _Z6summerPiiS_,(.L_x_3 - _Z6summerPiiS_)
        .other          _Z6summerPiiS_,@"STO_CUDA_ENTRY STV_DEFAULT"
_Z6summerPiiS_:
.text._Z6summerPiiS_:
[----:B------:R-:W-:Y:S01]  /*0000*/  LDC R1, c[0x0][0x37c] ;  /* 0x0000df00ff017b82 */ /* 0x000fe20000000800 */
[----:B------:R-:W0:Y:S01]  /*0010*/  S2R R5, SR_CTAID.X ;  /* 0x0000000000057919 */ /* 0x000e220000002500 */
[----:B------:R-:W0:Y:S06]  /*0020*/  LDCU UR4, c[0x0][0x360] ;  /* 0x00006c00ff0477ac */ /* 0x000e2c0008000800 */
[----:B------:R-:W1:Y:S01]  /*0030*/  LDC.64 R2, c[0x0][0x390] ;  /* 0x0000e400ff027b82 */ /* 0x000e620000000a00 */
[----:B------:R-:W0:Y:S01]  /*0040*/  S2R R0, SR_TID.X ;  /* 0x0000000000007919 */ /* 0x000e220000002100 */
[----:B------:R-:W2:Y:S01]  /*0050*/  LDCU.64 UR6, c[0x0][0x358] ;  /* 0x00006b00ff0677ac */ /* 0x000ea20008000a00 */
[----:B0-----:R-:W-:-:S04]  /*0060*/  IMAD R5, R5, UR4, R0 ;  /* 0x0000000405057c24 */ /* 0x001fc8000f8e0200 */
[C---:B------:R-:W-:Y:S02]  /*0070*/  IMAD.SHL.U32 R7, R5.reuse, 0x100, RZ ;  /* 0x0000010005077824 */ /* 0x040fe400078e00ff */
[----:B-1----:R-:W-:-:S03]  /*0080*/  IMAD.WIDE R2, R5, 0x4, R2 ;  /* 0x0000000405027825 */ /* 0x002fc600078e0202 */
[----:B------:R-:W-:Y:S02]  /*0090*/  ISETP.NE.AND P0, PT, R7, 0x7fffff00, PT ;  /* 0x7fffff000700780c */ /* 0x000fe40003f05270 */
[----:B--2---:R0:W-:Y:S11]  /*00a0*/  STG.E desc[UR6][R2.64], RZ ;  /* 0x000000ff02007986 */ /* 0x0041f6000c101906 */
[----:B------:R-:W-:Y:S05]  /*00b0*/  @!P0 EXIT ;  /* 0x000000000000894d */ /* 0x000fea0003800000 */
[C---:B------:R-:W-:Y:S01]  /*00c0*/  VIADD R9, R7.reuse, 0x1 ;  /* 0x0000000107097836 */ /* 0x040fe20000000000 */
[----:B------:R-:W-:Y:S01]  /*00d0*/  IADD3 R0, PT, PT, R7, 0x100, RZ ;  /* 0x0000010007007810 */ /* 0x000fe20007ffe0ff */
[----:B------:R-:W-:-:S03]  /*00e0*/  HFMA2 R11, -RZ, RZ, 0, 0 ;  /* 0x00000000ff0b7431 */ /* 0x000fc600000001ff */
[----:B------:R-:W-:-:S04]  /*00f0*/  VIMNMX R6, PT, PT, R0, R9, !PT ;  /* 0x0000000900067248 */ /* 0x000fc80007fe0100 */
[----:B------:R-:W-:-:S04]  /*0100*/  LOP3.LUT R4, R6, 0x1, RZ, 0xc0, !PT ;  /* 0x0000000106047812 */ /* 0x000fc800078ec0ff */
[----:B------:R-:W-:-:S13]  /*0110*/  ISETP.NE.U32.AND P0, PT, R4, 0x1, PT ;  /* 0x000000010400780c */ /* 0x000fda0003f05070 */
[----:B------:R-:W1:Y:S02]  /*0120*/  @!P0 LDC.64 R4, c[0x0][0x380] ;  /* 0x0000e000ff048b82 */ /* 0x000e640000000a00 */
[----:B-1----:R-:W-:-:S05]  /*0130*/  @!P0 IMAD.WIDE R4, R7, 0x4, R4 ;  /* 0x0000000407048825 */ /* 0x002fca00078e0204 */
[----:B------:R-:W2:Y:S01]  /*0140*/  @!P0 LDG.E R11, desc[UR6][R4.64] ;  /* 0x00000006040b8981 */ /* 0x000ea2000c1e1900 */
[----:B------:R-:W-:-:S05]  /*0150*/  IMAD.IADD R6, R7, 0x1, -R6 ;  /* 0x0000000107067824 */ /* 0x000fca00078e0a06 */
[----:B------:R-:W-:Y:S01]  /*0160*/  ISETP.GT.U32.AND P1, PT, R6, -0x4, PT ;  /* 0xfffffffc0600780c */ /* 0x000fe20003f24070 */
[----:B--2---:R1:W-:-:S12]  /*0170*/  @!P0 STG.E desc[UR6][R2.64], R11 ;  /* 0x0000000b02008986 */ /* 0x0043d8000c101906 */
[----:B------:R-:W-:Y:S05]  /*0180*/  @P1 EXIT ;  /* 0x000000000000194d */ /* 0x000fea0003800000 */
[----:B------:R-:W2:Y:S01]  /*0190*/  LDCU.64 UR4, c[0x0][0x380] ;  /* 0x00007000ff0477ac */ /* 0x000ea20008000a00 */
[----:B------:R-:W-:Y:S01]  /*01a0*/  @!P0 MOV R7, R9 ;  /* 0x0000000900078202 */ /* 0x000fe20000000f00 */
[----:B--2---:R-:W-:-:S04]  /*01b0*/  UIADD3 UR4, UP0, UPT, UR4, 0x8, URZ ;  /* 0x0000000804047890 */ /* 0x004fc8000ff1e0ff */
[----:B------:R-:W-:-:S12]  /*01c0*/  UIADD3.X UR5, UPT, UPT, URZ, UR5, URZ, UP0, !UPT ;  /* 0x00000005ff057290 */ /* 0x000fd800087fe4ff */
.L_x_0:
[----:B------:R-:W-:Y:S01]  /*01d0*/  MOV R5, UR5 ;  /* 0x0000000500057c02 */ /* 0x000fe20008000f00 */
[----:B------:R-:W-:-:S04]  /*01e0*/  IMAD.U32 R4, RZ, RZ, UR4 ;  /* 0x00000004ff047e24 */ /* 0x000fc8000f8e00ff */
[----:B------:R-:W-:-:S05]  /*01f0*/  IMAD.WIDE R4, R7, 0x4, R4 ;  /* 0x0000000407047825 */ /* 0x000fca00078e0204 */
[----:B--2---:R-:W2:Y:S02]  /*0200*/  LDG.E R6, desc[UR6][R4.64+-0x8] ;  /* 0xfffff80604067981 */ /* 0x004ea4000c1e1900 */
[----:B--2---:R-:W-:-:S05]  /*0210*/  IMAD.IADD R9, R6, 0x1, R11 ;  /* 0x0000000106097824 */ /* 0x004fca00078e020b */
[----:B------:R2:W-:Y:S04]  /*0220*/  STG.E desc[UR6][R2.64], R9 ;  /* 0x0000000902007986 */ /* 0x0005e8000c101906 */
[----:B------:R-:W3:Y:S02]  /*0230*/  LDG.E R6, desc[UR6][R4.64+-0x4] ;  /* 0xfffffc0604067981 */ /* 0x000ee4000c1e1900 */
[----:B---3--:R-:W-:-:S05]  /*0240*/  IADD3 R13, PT, PT, R9, R6, RZ ;  /* 0x00000006090d7210 */ /* 0x008fca0007ffe0ff */
[----:B------:R2:W-:Y:S04]  /*0250*/  STG.E desc[UR6][R2.64], R13 ;  /* 0x0000000d02007986 */ /* 0x0005e8000c101906 */
[----:B------:R-:W3:Y:S02]  /*0260*/  LDG.E R6, desc[UR6][R4.64] ;  /* 0x0000000604067981 */ /* 0x000ee4000c1e1900 */
[----:B---3--:R-:W-:-:S05]  /*0270*/  IMAD.IADD R15, R13, 0x1, R6 ;  /* 0x000000010d0f7824 */ /* 0x008fca00078e0206 */
[----:B------:R2:W-:Y:S04]  /*0280*/  STG.E desc[UR6][R2.64], R15 ;  /* 0x0000000f02007986 */ /* 0x0005e8000c101906 */
[----:B------:R-:W1:Y:S01]  /*0290*/  LDG.E R6, desc[UR6][R4.64+0x4] ;  /* 0x0000040604067981 */ /* 0x000e62000c1e1900 */
[----:B------:R-:W-:-:S05]  /*02a0*/  VIADD R7, R7, 0x4 ;  /* 0x0000000407077836 */ /* 0x000fca0000000000 */
[----:B------:R-:W-:Y:S02]  /*02b0*/  ISETP.GE.AND P0, PT, R7, R0, PT ;  /* 0x000000000700720c */ /* 0x000fe40003f06270 */
[----:B-1----:R-:W-:-:S05]  /*02c0*/  IADD3 R11, PT, PT, R15, R6, RZ ;  /* 0x000000060f0b7210 */ /* 0x002fca0007ffe0ff */
[----:B------:R2:W-:Y:S06]  /*02d0*/  STG.E desc[UR6][R2.64], R11 ;  /* 0x0000000b02007986 */ /* 0x0005ec000c101906 */
[----:B------:R-:W-:Y:S05]  /*02e0*/  @!P0 BRA `(.L_x_0) ;  /* 0xfffffffc00b88947 */ /* 0x000fea000383ffff */
[----:B------:R-:W-:Y:S05]  /*02f0*/  EXIT ;  /* 0x000000000000794d */ /* 0x000fea0003800000 */
.L_x_1:
[----:B------:R-:W-:-:S00]  /*0300*/  BRA `(.L_x_1) ;  /* 0xfffffffc00fc7947 */ /* 0x000fc0000383ffff */
[----:B------:R-:W-:-:S00]  /*0310*/  NOP ;  /* 0x0000000000007918 */ /* 0x000fc00000000000 */
        /* <DEDUP_REMOVED lines=14> */
.L_x_3:


//--------------------- .text._Z4initPii          --------------------------
	.section	.text._Z4initPii,"ax",@progbits
	.align	128
        .global         _Z4initPii
        .type           _Z4initPii,@function
        .size           _Z4initPii,(.L_x_4 - _Z4initPii)
        .other          _Z4initPii,@"STO_CUDA_ENTRY STV_DEFAULT"
_Z4initPii:
.text._Z4initPii:
[----:B------:R-:W-:Y:S01]  /*0000*/  LDC R1, c[0x0][0x37c] ;  /* 0x0000df00ff017b82 */ /* 0x000fe20000000800 */
[----:B------:R-:W0:Y:S01]  /*0010*/  S2R R5, SR_CTAID.X ;  /* 0x0000000000057919 */ /* 0x000e220000002500 */
[----:B------:R-:W0:Y:S01]  /*0020*/  LDCU UR4, c[0x0][0x360] ;  /* 0x00006c00ff0477ac */ /* 0x000e220008000800 */
[----:B------:R-:W0:Y:S01]  /*0030*/  S2R R0, SR_TID.X ;  /* 0x0000000000007919 */ /* 0x000e220000002100 */
[----:B------:R-:W1:Y:S01]  /*0040*/  LDCU UR5, c[0x0][0x388] ;  /* 0x00007100ff0577ac */ /* 0x000e620008000800 */
[----:B0-----:R-:W-:-:S05]  /*0050*/  IMAD R5, R5, UR4, R0 ;  /* 0x0000000405057c24 */ /* 0x001fca000f8e0200 */
[----:B-1----:R-:W-:-:S13]  /*0060*/  ISETP.GE.AND P0, PT, R5, UR5, PT ;  /* 0x0000000505007c0c */ /* 0x002fda000bf06270 */
[----:B------:R-:W-:Y:S05]  /*0070*/  @P0 EXIT ;  /* 0x000000000000094d */ /* 0x000fea0003800000 */
[----:B------:R-:W0:Y:S01]  /*0080*/  LDC.64 R2, c[0x0][0x380] ;  /* 0x0000e000ff027b82 */ /* 0x000e220000000a00 */
[----:B------:R-:W1:Y:S01]  /*0090*/  LDCU.64 UR4, c[0x0][0x358] ;  /* 0x00006b00ff0477ac */ /* 0x000e620008000a00 */
[----:B------:R-:W-:Y:S02]  /*00a0*/  HFMA2 R7, -RZ, RZ, 0, 5.9604644775390625e-08 ;  /* 0x00000001ff077431 */ /* 0x000fe400000001ff */
[----:B0-----:R-:W-:-:S05]  /*00b0*/  IMAD.WIDE R2, R5, 0x4, R2 ;  /* 0x0000000405027825 */ /* 0x001fca00078e0202 */
[----:B-1----:R-:W-:Y:S01]  /*00c0*/  STG.E desc[UR4][R2.64], R7 ;  /* 0x0000000702007986 */ /* 0x002fe2000c101904 */
[----:B------:R-:W-:Y:S05]  /*00d0*/  EXIT ;  /* 0x000000000000794d */ /* 0x000fea0003800000 */
.L_x_2:
        /* <DEDUP_REMOVED lines=10> */
.L_x_4:


//--------------------- .nv.shared.reserved.0     --------------------------
	.section	.nv.shared.reserved.0,"aw",@nobits
	.weak		__nv_reservedSMEM_offset_0_alias
	.size		__nv_reservedSMEM_offset_0_alias, 0, 64
	.other		__nv_reservedSMEM_offset_0_alias,@"STO_CUDA_RESERVED_SHARED STV_DEFAULT"
__nv_reservedSMEM_offset_0_alias:
	.zero		0
	.zero		64


//--------------------- .nv.constant0._Z6summerPiiS_ --------------------------
	.section	.nv.constant0._Z6summerPiiS_,"a",@progbits
	.sectionflags	@""
	.align	4
.nv.constant0._Z6summerPiiS_:
	.zero		920


//--------------------- .nv.constant0._Z4initPii  --------------------------
	.section	.nv.constant0._Z4initPii,"a",@progbits
	.sectionflags	@""
	.align	4
.nv.constant0._Z4initPii:
	.zero		908


//--------------------- SYMBOLS --------------------------

	.type		.nv.reservedSmem.offset0,@object
	.size		.nv.reservedSmem.offset0,0x4
